//
// Generated by NVIDIA NVVM Compiler
//
// Compiler Build ID: CL-36424714
// Cuda compilation tools, release 13.0, V13.0.88
// Based on NVVM 20.0.0
//

.version 9.0
.target sm_100
.address_size 64

	// .globl	_Z19int8MatrixMulKernelPaS_Piiii

.visible .entry _Z19int8MatrixMulKernelPaS_Piiii(
	.param .u64 .ptr .align 1 _Z19int8MatrixMulKernelPaS_Piiii_param_0,
	.param .u64 .ptr .align 1 _Z19int8MatrixMulKernelPaS_Piiii_param_1,
	.param .u64 .ptr .align 1 _Z19int8MatrixMulKernelPaS_Piiii_param_2,
	.param .u32 _Z19int8MatrixMulKernelPaS_Piiii_param_3,
	.param .u32 _Z19int8MatrixMulKernelPaS_Piiii_param_4,
	.param .u32 _Z19int8MatrixMulKernelPaS_Piiii_param_5
)
{
	.reg .b32 	%r<18>;
	.reg .b64 	%rd<7>;

	ld.param.u64 	%rd1, [_Z19int8MatrixMulKernelPaS_Piiii_param_0];
	ld.param.u64 	%rd2, [_Z19int8MatrixMulKernelPaS_Piiii_param_1];
	ld.param.u64 	%rd3, [_Z19int8MatrixMulKernelPaS_Piiii_param_2];
	ld.param.u32 	%r1, [_Z19int8MatrixMulKernelPaS_Piiii_param_3];
	ld.param.u32 	%r2, [_Z19int8MatrixMulKernelPaS_Piiii_param_4];
	ld.param.u32 	%r3, [_Z19int8MatrixMulKernelPaS_Piiii_param_5];
	cvta.to.global.u64 	%rd4, %rd1;
	cvta.to.global.u64 	%rd5, %rd2;
	cvta.to.global.u64 	%rd6, %rd3;
	wmma.load.a.sync.aligned.row.m8n32k16.global.s8 	{%r4}, [%rd4], %r1;
	wmma.load.b.sync.aligned.col.m8n32k16.global.s8 	{%r5, %r6, %r7, %r8}, [%rd5], %r2;
	mov.b32 	%r9, 0;
	wmma.mma.sync.aligned.row.col.m8n32k16.s32.s8.s8.s32 {%r10, %r11, %r12, %r13, %r14, %r15, %r16, %r17}, {%r4}, {%r5, %r6, %r7, %r8}, {%r9, %r9, %r9, %r9, %r9, %r9, %r9, %r9};
	wmma.store.d.sync.aligned.row.m8n32k16.global.s32 	[%rd6], {%r10, %r11, %r12, %r13, %r14, %r15, %r16, %r17}, %r3;
	ret;

}


// ===== COMPILED SASS (sm_100) =====

	.target	sm_100

	.elftype	@"ET_EXEC"


//--------------------- .note.nv.tkinfo           --------------------------
	.section	.note.nv.tkinfo,"",@"SHT_NOTE"
	.sectionflags	@"SHF_NOTE_NV_TKINFO"
	.tkinfo
        /*0018*/ 	.word	0x00000002
        /*0030*/ 	.string	""
        /*0030*/ 	.string	"ptxas"
        /*0030*/ 	.string	"Cuda compilation tools, release 13.0, V13.0.88"
        /*0030*/ 	.string	"Build cuda_13.0.r13.0/compiler.36424714_0"
        /*0030*/ 	.string	"-arch sm_100 -m 64 "



//--------------------- .note.nv.cuinfo           --------------------------
	.section	.note.nv.cuinfo,"",@"SHT_NOTE"
	.sectionflags	@"SHF_NOTE_NV_CUINFO"
        /*0018*/ 	.short	0x0002
        /*001a*/ 	.short	0x0064
        /*001c*/ 	.short	0x0082
	.zero		2


//--------------------- .nv.info                  --------------------------
	.section	.nv.info,"",@"SHT_CUDA_INFO"
	.align	4


	//----- nvinfo : EIATTR_REGCOUNT
	.align		4
        /*0000*/ 	.byte	0x04, 0x2f
        /*0002*/ 	.short	(.L_1 - .L_0)
	.align		4
.L_0:
        /*0004*/ 	.word	index@(_Z19int8MatrixMulKernelPaS_Piiii)
        /*0008*/ 	.word	0x0000001c


	//----- nvinfo : EIATTR_FRAME_SIZE
	.align		4
.L_1:
        /*000c*/ 	.byte	0x04, 0x11
        /*000e*/ 	.short	(.L_3 - .L_2)
	.align		4
.L_2:
        /*0010*/ 	.word	index@(_Z19int8MatrixMulKernelPaS_Piiii)
        /*0014*/ 	.word	0x00000000


	//----- nvinfo : EIATTR_MIN_STACK_SIZE
	.align		4
.L_3:
        /*0018*/ 	.byte	0x04, 0x12
        /*001a*/ 	.short	(.L_5 - .L_4)
	.align		4
.L_4:
        /*001c*/ 	.word	index@(_Z19int8MatrixMulKernelPaS_Piiii)
        /*0020*/ 	.word	0x00000000
.L_5:


//--------------------- .nv.compat                --------------------------
	.section	.nv.compat,"",@"SHT_CUDA_COMPAT_INFO"
	.align	4
        /*0000*/ 	.byte	0x02, 0x09, 0x00, 0x00, 0x02, 0x02, 0x01, 0x00, 0x02, 0x05, 0x05, 0x00, 0x03, 0x07, 0x01, 0x01
        /*0010*/ 	.byte	0x02, 0x03, 0x00, 0x00, 0x02, 0x06, 0x01, 0x00, 0x04, 0x0b, 0x08, 0x00, 0x01, 0x00, 0x00, 0x00
        /*0020*/ 	.byte	0x00, 0x00, 0x00, 0x00


//--------------------- .nv.info._Z19int8MatrixMulKernelPaS_Piiii --------------------------
	.section	.nv.info._Z19int8MatrixMulKernelPaS_Piiii,"",@"SHT_CUDA_INFO"
	.sectionflags	@""
	.align	4


	//----- nvinfo : EIATTR_CUDA_API_VERSION
	.align		4
        /*0000*/ 	.byte	0x04, 0x37
        /*0002*/ 	.short	(.L_7 - .L_6)
.L_6:
        /*0004*/ 	.word	0x00000082


	//----- nvinfo : EIATTR_KPARAM_INFO
	.align		4
.L_7:
        /*0008*/ 	.byte	0x04, 0x17
        /*000a*/ 	.short	(.L_9 - .L_8)
.L_8:
        /*000c*/ 	.word	0x00000000
        /*0010*/ 	.short	0x0005
        /*0012*/ 	.short	0x0020
        /*0014*/ 	.byte	0x00, 0xf0, 0x11, 0x00


	//----- nvinfo : EIATTR_KPARAM_INFO
	.align		4
.L_9:
        /*0018*/ 	.byte	0x04, 0x17
        /*001a*/ 	.short	(.L_11 - .L_10)
.L_10:
        /*001c*/ 	.word	0x00000000
        /*0020*/ 	.short	0x0004
        /*0022*/ 	.short	0x001c
        /*0024*/ 	.byte	0x00, 0xf0, 0x11, 0x00


	//----- nvinfo : EIATTR_KPARAM_INFO
	.align		4
.L_11:
        /*0028*/ 	.byte	0x04, 0x17
        /*002a*/ 	.short	(.L_13 - .L_12)
.L_12:
        /*002c*/ 	.word	0x00000000
        /*0030*/ 	.short	0x0003
        /*0032*/ 	.short	0x0018
        /*0034*/ 	.byte	0x00, 0xf0, 0x11, 0x00


	//----- nvinfo : EIATTR_KPARAM_INFO
	.align		4
.L_13:
        /*0038*/ 	.byte	0x04, 0x17
        /*003a*/ 	.short	(.L_15 - .L_14)
.L_14:
        /*003c*/ 	.word	0x00000000
        /*0040*/ 	.short	0x0002
        /*0042*/ 	.short	0x0010
        /*0044*/ 	.byte	0x00, 0xf5, 0x21, 0x00


	//----- nvinfo : EIATTR_KPARAM_INFO
	.align		4
.L_15:
        /*0048*/ 	.byte	0x04, 0x17
        /*004a*/ 	.short	(.L_17 - .L_16)
.L_16:
        /*004c*/ 	.word	0x00000000
        /*0050*/ 	.short	0x0001
        /*0052*/ 	.short	0x0008
        /*0054*/ 	.byte	0x00, 0xf5, 0x21, 0x00


	//----- nvinfo : EIATTR_KPARAM_INFO
	.align		4
.L_17:
        /*0058*/ 	.byte	0x04, 0x17
        /*005a*/ 	.short	(.L_19 - .L_18)
.L_18:
        /*005c*/ 	.word	0x00000000
        /*0060*/ 	.short	0x0000
        /*0062*/ 	.short	0x0000
        /*0064*/ 	.byte	0x00, 0xf5, 0x21, 0x00


	//----- nvinfo : EIATTR_SPARSE_MMA_MASK
	.align		4
.L_19:
        /*0068*/ 	.byte	0x03, 0x50
        /*006a*/ 	.short	0x0000


	//----- nvinfo : EIATTR_WMMA_USED
	.align		4
        /*006c*/ 	.byte	0x01, 0x2b
	.zero		2


	//----- nvinfo : EIATTR_MAXREG_COUNT
	.align		4
        /*0070*/ 	.byte	0x03, 0x1b
        /*0072*/ 	.short	0x00ff


	//----- nvinfo : EIATTR_MERCURY_ISA_VERSION
	.align		4
        /*0074*/ 	.byte	0x03, 0x5f
        /*0076*/ 	.short	0x0101


	//----- nvinfo : EIATTR_VRC_CTA_INIT_COUNT
	.align		4
        /*0078*/ 	.byte	0x02, 0x4a
	.zero		1
	.zero		1


	//----- nvinfo : EIATTR_EXIT_INSTR_OFFSETS
	.align		4
        /*007c*/ 	.byte	0x04, 0x1c
        /*007e*/ 	.short	(.L_21 - .L_20)


	//   ....[0]....
.L_20:
        /*0080*/ 	.word	0x000002e0


	//----- nvinfo : EIATTR_CBANK_PARAM_SIZE
	.align		4
.L_21:
        /*0084*/ 	.byte	0x03, 0x19
        /*0086*/ 	.short	0x0024


	//----- nvinfo : EIATTR_PARAM_CBANK
	.align		4
        /*0088*/ 	.byte	0x04, 0x0a
        /*008a*/ 	.short	(.L_23 - .L_22)
	.align		4
.L_22:
        /*008c*/ 	.word	index@(.nv.constant0._Z19int8MatrixMulKernelPaS_Piiii)
        /*0090*/ 	.short	0x0380
        /*0092*/ 	.short	0x0024


	//----- nvinfo : EIATTR_SW_WAR
	.align		4
.L_23:
        /*0094*/ 	.byte	0x04, 0x36
        /*0096*/ 	.short	(.L_25 - .L_24)
.L_24:
        /*0098*/ 	.word	0x00000008
.L_25:


//--------------------- .nv.callgraph             --------------------------
	.section	.nv.callgraph,"",@"SHT_CUDA_CALLGRAPH"
	.align	4
	.sectionentsize	8
	.align		4
        /*0000*/ 	.word	0x00000000
	.align		4
        /*0004*/ 	.word	0xffffffff
	.align		4
        /*0008*/ 	.word	0x00000000
	.align		4
        /*000c*/ 	.word	0xfffffffe
	.align		4
        /*0010*/ 	.word	0x00000000
	.align		4
        /*0014*/ 	.word	0xfffffffd
	.align		4
        /*0018*/ 	.word	0x00000000
	.align		4
        /*001c*/ 	.word	0xfffffffc


//--------------------- .text._Z19int8MatrixMulKernelPaS_Piiii --------------------------
	.section	.text._Z19int8MatrixMulKernelPaS_Piiii,"ax",@progbits
	.align	128
        .global         _Z19int8MatrixMulKernelPaS_Piiii
        .type           _Z19int8MatrixMulKernelPaS_Piiii,@function
        .size           _Z19int8MatrixMulKernelPaS_Piiii,(.L_x_1 - _Z19int8MatrixMulKernelPaS_Piiii)
        .other          _Z19int8MatrixMulKernelPaS_Piiii,@"STO_CUDA_ENTRY STV_DEFAULT"
_Z19int8MatrixMulKernelPaS_Piiii:
.text._Z19int8MatrixMulKernelPaS_Piiii:
[----:B------:R-:W-:Y:S01]  /*0000*/  LDC R1, c[0x0][0x37c] ;  /* 0x0000df00ff017b82 */ /* 0x000fe20000000800 */
[----:B------:R-:W0:Y:S07]  /*0010*/  S2R R0, SR_LANEID ;  /* 0x0000000000007919 */ /* 0x000e2e0000000000 */
[----:B------:R-:W1:Y:S01]  /*0020*/  LDC.64 R14, c[0x0][0x398] ;  /* 0x0000e600ff0e7b82 */ /* 0x000e620000000a00 */
[----:B------:R-:W2:Y:S01]  /*0030*/  LDCU.128 UR8, c[0x0][0x380] ;  /* 0x00007000ff0877ac */ /* 0x000ea20008000c00 */
[----:B------:R-:W-:Y:S01]  /*0040*/  IMAD.MOV.U32 R5, RZ, RZ, RZ ;  /* 0x000000ffff057224 */ /* 0x000fe200078e00ff */
[----:B------:R-:W3:Y:S05]  /*0050*/  LDCU.64 UR4, c[0x0][0x358] ;  /* 0x00006b00ff0477ac */ /* 0x000eea0008000a00 */
[----:B------:R-:W4:Y:S08]  /*0060*/  LDC R25, c[0x0][0x3a0] ;  /* 0x0000e800ff197b82 */ /* 0x000f300000000800 */
[----:B------:R-:W5:Y:S01]  /*0070*/  LDC.64 R12, c[0x0][0x390] ;  /* 0x0000e400ff0c7b82 */ /* 0x000f620000000a00 */
[----:B-1----:R-:W-:-:S04]  /*0080*/  IMAD.WIDE.U32 R6, R15, 0x10, RZ ;  /* 0x000000100f067825 */ /* 0x002fc800078e00ff */
[----:B------:R-:W-:Y:S01]  /*0090*/  IMAD.WIDE.U32 R8, R15, 0x8, R6 ;  /* 0x000000080f087825 */ /* 0x000fe200078e0006 */
[----:B0-----:R-:W-:-:S03]  /*00a0*/  SHF.R.U32.HI R2, RZ, 0x2, R0 ;  /* 0x00000002ff027819 */ /* 0x001fc60000011600 */
[----:B------:R-:W-:-:S05]  /*00b0*/  IMAD.SHL.U32 R4, R0, 0x4, RZ ;  /* 0x0000000400047824 */ /* 0x000fca00078e00ff */
[----:B------:R-:W-:-:S05]  /*00c0*/  LOP3.LUT R4, R4, 0xc, RZ, 0xe2, !PT ;  /* 0x0000000c04047812 */ /* 0x000fca00078ee2ff */
[----:B------:R-:W-:-:S04]  /*00d0*/  IMAD.WIDE.U32 R10, R2, R15, R4 ;  /* 0x0000000f020a7225 */ /* 0x000fc800078e0004 */
[----:B------:R-:W-:Y:S01]  /*00e0*/  IMAD.WIDE.U32 R4, R2, R14, R4 ;  /* 0x0000000e02047225 */ /* 0x000fe200078e0004 */
[----:B--2---:R-:W-:Y:S02]  /*00f0*/  IADD3 R16, P1, PT, R10, UR10, RZ ;  /* 0x0000000a0a107c10 */ /* 0x004fe4000ff3e0ff */
[----:B------:R-:W-:Y:S02]  /*0100*/  IADD3 R10, P0, PT, R4, UR8, RZ ;  /* 0x00000008040a7c10 */ /* 0x000fe4000ff1e0ff */
[----:B------:R-:W-:Y:S02]  /*0110*/  IADD3.X R17, PT, PT, R11, UR11, RZ, P1, !PT ;  /* 0x0000000b0b117c10 */ /* 0x000fe40008ffe4ff */
[-C--:B------:R-:W-:Y:S02]  /*0120*/  IADD3 R18, P1, PT, R6, R16.reuse, RZ ;  /* 0x0000001006127210 */ /* 0x080fe40007f3e0ff */
[----:B------:R-:W-:Y:S01]  /*0130*/  IADD3.X R11, PT, PT, R5, UR9, RZ, P0, !PT ;  /* 0x00000009050b7c10 */ /* 0x000fe200087fe4ff */
[----:B------:R-:W-:Y:S01]  /*0140*/  IMAD.WIDE.U32 R14, R15, 0x8, R16 ;  /* 0x000000080f0e7825 */ /* 0x000fe200078e0010 */
[----:B------:R-:W-:Y:S01]  /*0150*/  IADD3 R20, P0, PT, R8, R16, RZ ;  /* 0x0000001008147210 */ /* 0x000fe20007f1e0ff */
[----:B---3--:R-:W2:Y:S02]  /*0160*/  LDG.E R4, desc[UR4][R16.64] ;  /* 0x0000000410047981 */ /* 0x008ea4000c1e1900 */
[----:B------:R-:W-:Y:S01]  /*0170*/  IMAD.X R19, R7, 0x1, R17, P1 ;  /* 0x0000000107137824 */ /* 0x000fe200008e0611 */
[----:B------:R-:W-:Y:S01]  /*0180*/  IADD3.X R21, PT, PT, R9, R17, RZ, P0, !PT ;  /* 0x0000001109157210 */ /* 0x000fe200007fe4ff */
[----:B------:R-:W2:Y:S04]  /*0190*/  LDG.E R10, desc[UR4][R10.64] ;  /* 0x000000040a0a7981 */ /* 0x000ea8000c1e1900 */
[----:B------:R-:W2:Y:S04]  /*01a0*/  LDG.E R5, desc[UR4][R14.64] ;  /* 0x000000040e057981 */ /* 0x000ea8000c1e1900 */
[----:B------:R-:W3:Y:S04]  /*01b0*/  LDG.E R8, desc[UR4][R18.64] ;  /* 0x0000000412087981 */ /* 0x000ee8000c1e1900 */
[----:B------:R-:W3:Y:S01]  /*01c0*/  LDG.E R9, desc[UR4][R20.64] ;  /* 0x0000000414097981 */ /* 0x000ee2000c1e1900 */
[----:B------:R-:W-:Y:S01]  /*01d0*/  IMAD.SHL.U32 R23, R0, 0x2, RZ ;  /* 0x0000000200177824 */ /* 0x000fe200078e00ff */
[----:B------:R-:W-:-:S04]  /*01e0*/  MOV R3, RZ ;  /* 0x000000ff00037202 */ /* 0x000fc80000000f00 */
[----:B------:R-:W-:-:S05]  /*01f0*/  LOP3.LUT R23, R23, 0x6, RZ, 0xe2, !PT ;  /* 0x0000000617177812 */ /* 0x000fca00078ee2ff */
[----:B----4-:R-:W-:-:S03]  /*0200*/  IMAD.WIDE.U32 R2, R23, R25, R2 ;  /* 0x0000001917027225 */ /* 0x010fc600078e0002 */
[----:B-----5:R-:W-:-:S04]  /*0210*/  LEA R12, P0, R2, R12, 0x2 ;  /* 0x0000000c020c7211 */ /* 0x020fc800078010ff */
[----:B------:R-:W-:-:S03]  /*0220*/  LEA.HI.X R13, R2, R13, R3, 0x2, P0 ;  /* 0x0000000d020d7211 */ /* 0x000fc600000f1403 */
[----:B------:R-:W-:Y:S01]  /*0230*/  IMAD.WIDE.U32 R2, R25, 0x4, R12 ;  /* 0x0000000419027825 */ /* 0x000fe200078e000c */
[-C--:B--2---:R-:W-:Y:S08]  /*0240*/  IMMA.16816.S8.S8 R4, R4.ROW, R10.reuse.COL, RZ ;  /* 0x0000000a04047237 */ /* 0x084ff000004054ff */
[----:B---3--:R-:W-:Y:S11]  /*0250*/  IMMA.16816.S8.S8 R8, R8.ROW, R10.COL, RZ ;  /* 0x0000000a08087237 */ /* 0x008ff600004054ff */
[----:B------:R-:W-:Y:S04]  /*0260*/  STG.E desc[UR4][R12.64], R4 ;  /* 0x000000040c007986 */ /* 0x000fe8000c101904 */
[----:B------:R-:W-:Y:S04]  /*0270*/  STG.E desc[UR4][R2.64], R5 ;  /* 0x0000000502007986 */ /* 0x000fe8000c101904 */
[----:B------:R-:W-:Y:S04]  /*0280*/  STG.E desc[UR4][R12.64+0x20], R6 ;  /* 0x000020060c007986 */ /* 0x000fe8000c101904 */
[----:B------:R-:W-:Y:S04]  /*0290*/  STG.E desc[UR4][R2.64+0x20], R7 ;  /* 0x0000200702007986 */ /* 0x000fe8000c101904 */
[----:B------:R-:W-:Y:S04]  /*02a0*/  STG.E desc[UR4][R12.64+0x40], R8 ;  /* 0x000040080c007986 */ /* 0x000fe8000c101904 */
[----:B------:R-:W-:Y:S04]  /*02b0*/  STG.E desc[UR4][R2.64+0x40], R9 ;  /* 0x0000400902007986 */ /* 0x000fe8000c101904 */
[----:B------:R-:W-:Y:S04]  /*02c0*/  STG.E desc[UR4][R12.64+0x60], R10 ;  /* 0x0000600a0c007986 */ /* 0x000fe8000c101904 */
[----:B------:R-:W-:Y:S01]  /*02d0*/  STG.E desc[UR4][R2.64+0x60], R11 ;  /* 0x0000600b02007986 */ /* 0x000fe2000c101904 */
[----:B------:R-:W-:Y:S05]  /*02e0*/  EXIT ;  /* 0x000000000000794d */ /* 0x000fea0003800000 */
.L_x_0:
[----:B------:R-:W-:-:S00]  /*02f0*/  BRA `(.L_x_0) ;  /* 0xfffffffc00fc7947 */ /* 0x000fc0000383ffff */
[----:B------:R-:W-:-:S00]  /*0300*/  NOP ;  /* 0x0000000000007918 */ /* 0x000fc00000000000 */
[----:B------:R-:W-:-:S00]  /*0310*/  NOP ;  /* 0x0000000000007918 */ /* 0x000fc00000000000 */
[----:B------:R-:W-:-:S00]  /*0320*/  NOP ;  /* 0x0000000000007918 */ /* 0x000fc00000000000 */
[----:B------:R-:W-:-:S00]  /*0330*/  NOP ;  /* 0x0000000000007918 */ /* 0x000fc00000000000 */
[----:B------:R-:W-:-:S00]  /*0340*/  NOP ;  /* 0x0000000000007918 */ /* 0x000fc00000000000 */
[----:B------:R-:W-:-:S00]  /*0350*/  NOP ;  /* 0x0000000000007918 */ /* 0x000fc00000000000 */
[----:B------:R-:W-:-:S00]  /*0360*/  NOP ;  /* 0x0000000000007918 */ /* 0x000fc00000000000 */
[----:B------:R-:W-:-:S00]  /*0370*/  NOP ;  /* 0x0000000000007918 */ /* 0x000fc00000000000 */
.L_x_1:


//--------------------- .nv.shared.reserved.0     --------------------------
	.section	.nv.shared.reserved.0,"aw",@nobits
	.weak		__nv_reservedSMEM_offset_0_alias
	.size		__nv_reservedSMEM_offset_0_alias, 0, 64
	.other		__nv_reservedSMEM_offset_0_alias,@"STO_CUDA_RESERVED_SHARED STV_DEFAULT"
__nv_reservedSMEM_offset_0_alias:
	.zero		0
	.zero		64


//--------------------- .nv.constant0._Z19int8MatrixMulKernelPaS_Piiii --------------------------
	.section	.nv.constant0._Z19int8MatrixMulKernelPaS_Piiii,"a",@progbits
	.sectionflags	@""
	.align	4
.nv.constant0._Z19int8MatrixMulKernelPaS_Piiii:
	.zero		932


//--------------------- SYMBOLS --------------------------

	.type		.nv.reservedSmem.offset0,@object
	.size		.nv.reservedSmem.offset0,0x4
